	.headerflags	@"EF_CUDA_TEXMODE_UNIFIED EF_CUDA_64BIT_ADDRESS EF_CUDA_ACCELERATORS EF_CUDA_SM90 EF_CUDA_VIRTUAL_SM(EF_CUDA_SM90)"
	.elftype	@"ET_EXEC"


//--------------------- .nv.info                  --------------------------
	.section	.nv.info,"",@"SHT_CUDA_INFO"
	.align	4


	//----- nvinfo : EIATTR_REGCOUNT
	.align		4
        /*0000*/ 	.byte	0x04, 0x2f
        /*0002*/ 	.short	(.L_1 - .L_0)
	.align		4
.L_0:
        /*0004*/ 	.word	index@(triton_poi_fused_convolution_13)
        /*0008*/ 	.word	0x00000012


	//----- nvinfo : EIATTR_MIN_STACK_SIZE
	.align		4
.L_1:
        /*000c*/ 	.byte	0x04, 0x12
        /*000e*/ 	.short	(.L_3 - .L_2)
	.align		4
.L_2:
        /*0010*/ 	.word	index@(triton_poi_fused_convolution_13)
        /*0014*/ 	.word	0x00000000


	//----- nvinfo : EIATTR_FRAME_SIZE
	.align		4
.L_3:
        /*0018*/ 	.byte	0x04, 0x11
        /*001a*/ 	.short	(.L_5 - .L_4)
	.align		4
.L_4:
        /*001c*/ 	.word	index@(triton_poi_fused_convolution_13)
        /*0020*/ 	.word	0x00000000


	//----- nvinfo : EIATTR_MIN_STACK_SIZE
	.align		4
.L_5:
        /*0024*/ 	.byte	0x04, 0x12
        /*0026*/ 	.short	(.L_7 - .L_6)
	.align		4
.L_6:
        /*0028*/ 	.word	index@(triton_poi_fused_convolution_13)
        /*002c*/ 	.word	0x00000000
.L_7:


//--------------------- .nv.info.triton_poi_fused_convolution_13 --------------------------
	.section	.nv.info.triton_poi_fused_convolution_13,"",@"SHT_CUDA_INFO"
	.sectionflags	@""
	.align	4


	//----- nvinfo : EIATTR_CUDA_API_VERSION
	.align		4
        /*0000*/ 	.byte	0x04, 0x37
        /*0002*/ 	.short	(.L_9 - .L_8)
.L_8:
        /*0004*/ 	.word	0x0000007c


	//----- nvinfo : EIATTR_KPARAM_INFO
	.align		4
.L_9:
        /*0008*/ 	.byte	0x04, 0x17
        /*000a*/ 	.short	(.L_11 - .L_10)
.L_10:
        /*000c*/ 	.word	0x00000000
        /*0010*/ 	.short	0x0002
        /*0012*/ 	.short	0x0010
        /*0014*/ 	.byte	0x00, 0xf0, 0x11, 0x00


	//----- nvinfo : EIATTR_KPARAM_INFO
	.align		4
.L_11:
        /*0018*/ 	.byte	0x04, 0x17
        /*001a*/ 	.short	(.L_13 - .L_12)
.L_12:
        /*001c*/ 	.word	0x00000000
        /*0020*/ 	.short	0x0001
        /*0022*/ 	.short	0x0008
        /*0024*/ 	.byte	0x00, 0xf4, 0x21, 0x00


	//----- nvinfo : EIATTR_KPARAM_INFO
	.align		4
.L_13:
        /*0028*/ 	.byte	0x04, 0x17
        /*002a*/ 	.short	(.L_15 - .L_14)
.L_14:
        /*002c*/ 	.word	0x00000000
        /*0030*/ 	.short	0x0000
        /*0032*/ 	.short	0x0000
        /*0034*/ 	.byte	0x00, 0xf4, 0x21, 0x00


	//----- nvinfo : EIATTR_SPARSE_MMA_MASK
	.align		4
.L_15:
        /*0038*/ 	.byte	0x03, 0x50
        /*003a*/ 	.short	0x0000


	//----- nvinfo : EIATTR_MAXREG_COUNT
	.align		4
        /*003c*/ 	.byte	0x03, 0x1b
        /*003e*/ 	.short	0x00ff


	//----- nvinfo : EIATTR_EXIT_INSTR_OFFSETS
	.align		4
        /*0040*/ 	.byte	0x04, 0x1c
        /*0042*/ 	.short	(.L_17 - .L_16)


	//   ....[0]....
.L_16:
        /*0044*/ 	.word	0x00000280


	//----- nvinfo : EIATTR_REQNTID
	.align		4
.L_17:
        /*0048*/ 	.byte	0x04, 0x10
        /*004a*/ 	.short	(.L_19 - .L_18)
.L_18:
        /*004c*/ 	.word	0x00000080
        /*0050*/ 	.word	0x00000001
        /*0054*/ 	.word	0x00000001


	//----- nvinfo : EIATTR_CBANK_PARAM_SIZE
	.align		4
.L_19:
        /*0058*/ 	.byte	0x03, 0x19
        /*005a*/ 	.short	0x0014


	//----- nvinfo : EIATTR_PARAM_CBANK
	.align		4
        /*005c*/ 	.byte	0x04, 0x0a
        /*005e*/ 	.short	(.L_21 - .L_20)
	.align		4
.L_20:
        /*0060*/ 	.word	index@(.nv.constant0.triton_poi_fused_convolution_13)
        /*0064*/ 	.short	0x0210
        /*0066*/ 	.short	0x0014


	//----- nvinfo : EIATTR_SW_WAR
	.align		4
.L_21:
        /*0068*/ 	.byte	0x04, 0x36
        /*006a*/ 	.short	(.L_23 - .L_22)
.L_22:
        /*006c*/ 	.word	0x00000008
.L_23:


//--------------------- .nv.callgraph             --------------------------
	.section	.nv.callgraph,"",@"SHT_CUDA_CALLGRAPH"
	.align	4
	.sectionentsize	8
	.align		4
        /*0000*/ 	.word	0x00000000
	.align		4
        /*0004*/ 	.word	0xffffffff
	.align		4
        /*0008*/ 	.word	0x00000000
	.align		4
        /*000c*/ 	.word	0xfffffffe
	.align		4
        /*0010*/ 	.word	0x00000000
	.align		4
        /*0014*/ 	.word	0xfffffffd
	.align		4
        /*0018*/ 	.word	0x00000000
	.align		4
        /*001c*/ 	.word	0xfffffffc


//--------------------- .text.triton_poi_fused_convolution_13 --------------------------
	.section	.text.triton_poi_fused_convolution_13,"ax",@progbits
	.align	128
        .global         triton_poi_fused_convolution_13
        .type           triton_poi_fused_convolution_13,@function
        .size           triton_poi_fused_convolution_13,(.L_x_1 - triton_poi_fused_convolution_13)
        .other          triton_poi_fused_convolution_13,@"STO_CUDA_ENTRY STV_DEFAULT"
triton_poi_fused_convolution_13:
.text.triton_poi_fused_convolution_13:
[----:B------:R-:W-:Y:S01]  /*0000*/  LDC R1, c[0x0][0x28] ;  /* 0x00000a00ff017b82 */ /* 0x000fe20000000800 */
[----:B------:R-:W1:Y:S07]  /*0010*/  S2R R0, SR_TID.X ;  /* 0x0000000000007919 */ /* 0x000e6e0000002100 */
[----:B------:R-:W2:Y:S01]  /*0020*/  LDC.64 R2, c[0x0][0x218] ;  /* 0x00008600ff027b82 */ /* 0x000ea20000000a00 */
[----:B------:R-:W-:Y:S01]  /*0030*/  ULDC.64 UR4, c[0x0][0x208] ;  /* 0x0000820000047ab9 */ /* 0x000fe20000000a00 */
[----:B------:R-:W3:Y:S06]  /*0040*/  S2R R9, SR_CTAID.X ;  /* 0x0000000000097919 */ /* 0x000eec0000002500 */
[----:B------:R-:W4:Y:S01]  /*0050*/  LDC.64 R4, c[0x0][0x210] ;  /* 0x00008400ff047b82 */ /* 0x000f220000000a00 */
[----:B-1----:R-:W-:Y:S01]  /*0060*/  IMAD.SHL.U32 R0, R0, 0x4, RZ ;  /* 0x0000000400007824 */ /* 0x002fe200078e00ff */
[----:B---3--:R-:W-:-:S04]  /*0070*/  SHF.R.S32.HI R6, RZ, 0x15, R9 ;  /* 0x00000015ff067819 */ /* 0x008fc80000011409 */
[----:B------:R-:W-:Y:S02]  /*0080*/  LOP3.LUT R0, R0, 0x1fc, RZ, 0xc0, !PT ;  /* 0x000001fc00007812 */ /* 0x000fe400078ec0ff */
[----:B------:R-:W-:Y:S02]  /*0090*/  SGXT R6, R6, 0x1 ;  /* 0x000000010606781a */ /* 0x000fe40000000200 */
[----:B------:R-:W-:-:S04]  /*00a0*/  LEA R9, R9, R0, 0xa ;  /* 0x0000000009097211 */ /* 0x000fc800078e50ff */
[----:B------:R-:W-:Y:S01]  /*00b0*/  LEA.HI R6, R6, R9, RZ, 0x6 ;  /* 0x0000000906067211 */ /* 0x000fe200078f30ff */
[----:B----4-:R-:W-:-:S03]  /*00c0*/  IMAD.WIDE R8, R9, 0x4, R4 ;  /* 0x0000000409087825 */ /* 0x010fc600078e0204 */
[--C-:B------:R-:W-:Y:S01]  /*00d0*/  SHF.R.S32.HI R0, RZ, 0x6, R6.reuse ;  /* 0x00000006ff007819 */ /* 0x100fe20000011406 */
[----:B------:R-:W-:Y:S01]  /*00e0*/  VIADD R7, R6, 0x200 ;  /* 0x0000020006077836 */ /* 0x000fe20000000000 */
[----:B------:R-:W-:Y:S01]  /*00f0*/  SHF.R.S32.HI R11, RZ, 0x1f, R6 ;  /* 0x0000001fff0b7819 */ /* 0x000fe20000011406 */
[----:B------:R-:W3:Y:S03]  /*0100*/  LDG.E.128 R12, desc[UR4][R8.64+0x800] ;  /* 0x00080004080c7981 */ /* 0x000ee6000c1e1d00 */
[--C-:B------:R-:W-:Y:S02]  /*0110*/  SHF.R.S32.HI R6, RZ, 0x6, R7.reuse ;  /* 0x00000006ff067819 */ /* 0x100fe40000011407 */
[----:B------:R-:W-:Y:S02]  /*0120*/  SHF.R.S32.HI R7, RZ, 0x1f, R7 ;  /* 0x0000001fff077819 */ /* 0x000fe40000011407 */
[----:B------:R-:W-:-:S02]  /*0130*/  LEA.HI R11, R11, R0, RZ, 0x9 ;  /* 0x000000000b0b7211 */ /* 0x000fc400078f48ff */
[----:B------:R-:W-:Y:S02]  /*0140*/  LEA.HI R7, R7, R6, RZ, 0x9 ;  /* 0x0000000607077211 */ /* 0x000fe400078f48ff */
[----:B------:R-:W-:Y:S02]  /*0150*/  LOP3.LUT R11, R11, 0xfffffe00, RZ, 0xc0, !PT ;  /* 0xfffffe000b0b7812 */ /* 0x000fe400078ec0ff */
[----:B------:R-:W-:Y:S02]  /*0160*/  LOP3.LUT R7, R7, 0xfffffe00, RZ, 0xc0, !PT ;  /* 0xfffffe0007077812 */ /* 0x000fe400078ec0ff */
[----:B------:R-:W-:-:S03]  /*0170*/  IADD3 R11, R0, -R11, RZ ;  /* 0x8000000b000b7210 */ /* 0x000fc60007ffe0ff */
[----:B------:R-:W-:Y:S02]  /*0180*/  IMAD.IADD R7, R6, 0x1, -R7 ;  /* 0x0000000106077824 */ /* 0x000fe400078e0a07 */
[----:B--2---:R-:W-:-:S04]  /*0190*/  IMAD.WIDE R10, R11, 0x4, R2 ;  /* 0x000000040b0a7825 */ /* 0x004fc800078e0202 */
[----:B------:R-:W-:Y:S02]  /*01a0*/  IMAD.WIDE R2, R7, 0x4, R2 ;  /* 0x0000000407027825 */ /* 0x000fe400078e0202 */
[----:B------:R-:W2:Y:S04]  /*01b0*/  LDG.E.128 R4, desc[UR4][R8.64] ;  /* 0x0000000408047981 */ /* 0x000ea8000c1e1d00 */
[----:B------:R-:W2:Y:S04]  /*01c0*/  LDG.E.EL R10, desc[UR4][R10.64] ;  /* 0x000000040a0a7981 */ /* 0x000ea8000c2e1900 */
[----:B------:R-:W3:Y:S01]  /*01d0*/  LDG.E.EL R2, desc[UR4][R2.64] ;  /* 0x0000000402027981 */ /* 0x000ee2000c2e1900 */
[--C-:B--2---:R-:W-:Y:S01]  /*01e0*/  FADD R4, R4, R10.reuse ;  /* 0x0000000a04047221 */ /* 0x104fe20000000000 */
[--C-:B------:R-:W-:Y:S01]  /*01f0*/  FADD R5, R5, R10.reuse ;  /* 0x0000000a05057221 */ /* 0x100fe20000000000 */
[--C-:B------:R-:W-:Y:S01]  /*0200*/  FADD R6, R6, R10.reuse ;  /* 0x0000000a06067221 */ /* 0x100fe20000000000 */
[----:B------:R-:W-:Y:S01]  /*0210*/  FADD R7, R7, R10 ;  /* 0x0000000a07077221 */ /* 0x000fe20000000000 */
[--C-:B---3--:R-:W-:Y:S01]  /*0220*/  FADD R12, R12, R2.reuse ;  /* 0x000000020c0c7221 */ /* 0x108fe20000000000 */
[--C-:B------:R-:W-:Y:S01]  /*0230*/  FADD R13, R13, R2.reuse ;  /* 0x000000020d0d7221 */ /* 0x100fe20000000000 */
[--C-:B------:R-:W-:Y:S01]  /*0240*/  FADD R14, R14, R2.reuse ;  /* 0x000000020e0e7221 */ /* 0x100fe20000000000 */
[----:B------:R-:W-:Y:S01]  /*0250*/  FADD R15, R15, R2 ;  /* 0x000000020f0f7221 */ /* 0x000fe20000000000 */
[----:B------:R-:W-:Y:S04]  /*0260*/  STG.E.128 desc[UR4][R8.64], R4 ;  /* 0x0000000408007986 */ /* 0x000fe8000c101d04 */
[----:B------:R-:W-:Y:S01]  /*0270*/  STG.E.128 desc[UR4][R8.64+0x800], R12 ;  /* 0x0008000c08007986 */ /* 0x000fe2000c101d04 */
[----:B------:R-:W-:Y:S05]  /*0280*/  EXIT ;  /* 0x000000000000794d */ /* 0x000fea0003800000 */
.L_x_0:
[----:B------:R-:W-:-:S00]  /*0290*/  BRA `(.L_x_0) ;  /* 0xfffffffc00fc7947 */ /* 0x000fc0000383ffff */
[----:B------:R-:W-:-:S00]  /*02a0*/  NOP ;  /* 0x0000000000007918 */ /* 0x000fc00000000000 */
        /* <DEDUP_REMOVED lines=13> */
.L_x_1:


//--------------------- .nv.constant0.triton_poi_fused_convolution_13 --------------------------
	.section	.nv.constant0.triton_poi_fused_convolution_13,"a",@progbits
	.sectionflags	@""
	.align	4
.nv.constant0.triton_poi_fused_convolution_13:
	.zero		548
